//
// Generated by NVIDIA NVVM Compiler
//
// Compiler Build ID: CL-36424714
// Cuda compilation tools, release 13.0, V13.0.88
// Based on NVVM 20.0.0
//

.version 9.0
.target sm_100
.address_size 64

	// .globl	_Z17matrix_mul_globalPfS_S_i
// _ZZ17matrix_mul_sharedPfS_S_iE3s_a has been demoted
// _ZZ17matrix_mul_sharedPfS_S_iE3s_b has been demoted

.visible .entry _Z17matrix_mul_globalPfS_S_i(
	.param .u64 .ptr .align 1 _Z17matrix_mul_globalPfS_S_i_param_0,
	.param .u64 .ptr .align 1 _Z17matrix_mul_globalPfS_S_i_param_1,
	.param .u64 .ptr .align 1 _Z17matrix_mul_globalPfS_S_i_param_2,
	.param .u32 _Z17matrix_mul_globalPfS_S_i_param_3
)
{
	.reg .pred 	%p<10>;
	.reg .b32 	%r<40>;
	.reg .b32 	%f<67>;
	.reg .b64 	%rd<67>;

	ld.param.u64 	%rd14, [_Z17matrix_mul_globalPfS_S_i_param_0];
	ld.param.u64 	%rd15, [_Z17matrix_mul_globalPfS_S_i_param_1];
	ld.param.u32 	%r18, [_Z17matrix_mul_globalPfS_S_i_param_3];
	cvta.to.global.u64 	%rd1, %rd15;
	cvta.to.global.u64 	%rd2, %rd14;
	mov.u32 	%r19, %ctaid.y;
	mov.u32 	%r20, %ntid.y;
	mov.u32 	%r21, %tid.y;
	mad.lo.s32 	%r1, %r19, %r20, %r21;
	mov.u32 	%r22, %ctaid.x;
	mov.u32 	%r23, %ntid.x;
	mov.u32 	%r24, %tid.x;
	mad.lo.s32 	%r2, %r22, %r23, %r24;
	max.s32 	%r25, %r1, %r2;
	setp.ge.s32 	%p1, %r25, %r18;
	@%p1 bra 	$L__BB0_13;
	mul.lo.s32 	%r3, %r18, %r1;
	and.b32  	%r4, %r18, 7;
	setp.lt.u32 	%p2, %r18, 8;
	mov.f32 	%f66, 0f00000000;
	mov.b32 	%r38, 0;
	@%p2 bra 	$L__BB0_4;
	and.b32  	%r38, %r18, 2147483640;
	neg.s32 	%r36, %r38;
	mul.wide.s32 	%rd16, %r18, 4;
	add.s64 	%rd3, %rd1, %rd16;
	shl.b32 	%r7, %r18, 3;
	mul.wide.s32 	%rd17, %r18, 8;
	add.s64 	%rd4, %rd1, %rd17;
	mul.wide.s32 	%rd18, %r18, 12;
	add.s64 	%rd5, %rd1, %rd18;
	mul.wide.s32 	%rd19, %r18, 16;
	add.s64 	%rd6, %rd1, %rd19;
	mul.wide.s32 	%rd20, %r18, 20;
	add.s64 	%rd7, %rd1, %rd20;
	mul.wide.s32 	%rd21, %r18, 24;
	add.s64 	%rd8, %rd1, %rd21;
	mul.wide.s32 	%rd22, %r18, 28;
	add.s64 	%rd9, %rd1, %rd22;
	mul.wide.u32 	%rd23, %r3, 4;
	add.s64 	%rd24, %rd23, %rd2;
	add.s64 	%rd66, %rd24, 16;
	mov.f32 	%f66, 0f00000000;
	mov.u32 	%r35, %r2;
$L__BB0_3:
	.pragma "nounroll";
	mul.wide.s32 	%rd25, %r35, 4;
	add.s64 	%rd26, %rd3, %rd25;
	add.s64 	%rd27, %rd4, %rd25;
	add.s64 	%rd28, %rd5, %rd25;
	add.s64 	%rd29, %rd6, %rd25;
	add.s64 	%rd30, %rd7, %rd25;
	add.s64 	%rd31, %rd8, %rd25;
	add.s64 	%rd32, %rd9, %rd25;
	add.s64 	%rd33, %rd1, %rd25;
	ld.global.f32 	%f16, [%rd66+-16];
	ld.global.f32 	%f17, [%rd33];
	fma.rn.f32 	%f18, %f16, %f17, %f66;
	ld.global.f32 	%f19, [%rd66+-12];
	ld.global.f32 	%f20, [%rd26];
	fma.rn.f32 	%f21, %f19, %f20, %f18;
	ld.global.f32 	%f22, [%rd66+-8];
	ld.global.f32 	%f23, [%rd27];
	fma.rn.f32 	%f24, %f22, %f23, %f21;
	ld.global.f32 	%f25, [%rd66+-4];
	ld.global.f32 	%f26, [%rd28];
	fma.rn.f32 	%f27, %f25, %f26, %f24;
	ld.global.f32 	%f28, [%rd66];
	ld.global.f32 	%f29, [%rd29];
	fma.rn.f32 	%f30, %f28, %f29, %f27;
	ld.global.f32 	%f31, [%rd66+4];
	ld.global.f32 	%f32, [%rd30];
	fma.rn.f32 	%f33, %f31, %f32, %f30;
	ld.global.f32 	%f34, [%rd66+8];
	ld.global.f32 	%f35, [%rd31];
	fma.rn.f32 	%f36, %f34, %f35, %f33;
	ld.global.f32 	%f37, [%rd66+12];
	ld.global.f32 	%f38, [%rd32];
	fma.rn.f32 	%f66, %f37, %f38, %f36;
	add.s32 	%r36, %r36, 8;
	add.s32 	%r35, %r35, %r7;
	add.s64 	%rd66, %rd66, 32;
	setp.ne.s32 	%p3, %r36, 0;
	@%p3 bra 	$L__BB0_3;
$L__BB0_4:
	setp.eq.s32 	%p4, %r4, 0;
	@%p4 bra 	$L__BB0_12;
	and.b32  	%r13, %r18, 3;
	setp.lt.u32 	%p5, %r4, 4;
	@%p5 bra 	$L__BB0_7;
	add.s32 	%r27, %r38, %r3;
	mul.wide.u32 	%rd34, %r27, 4;
	add.s64 	%rd35, %rd2, %rd34;
	ld.global.f32 	%f40, [%rd35];
	mad.lo.s32 	%r28, %r38, %r18, %r2;
	mul.wide.s32 	%rd36, %r28, 4;
	add.s64 	%rd37, %rd1, %rd36;
	ld.global.f32 	%f41, [%rd37];
	fma.rn.f32 	%f42, %f40, %f41, %f66;
	cvt.u64.u32 	%rd38, %r3;
	cvt.u64.u32 	%rd39, %r38;
	add.s64 	%rd40, %rd39, %rd38;
	shl.b64 	%rd41, %rd40, 2;
	add.s64 	%rd42, %rd2, %rd41;
	ld.global.f32 	%f43, [%rd42+4];
	mul.wide.s32 	%rd43, %r18, 4;
	add.s64 	%rd44, %rd37, %rd43;
	ld.global.f32 	%f44, [%rd44];
	fma.rn.f32 	%f45, %f43, %f44, %f42;
	ld.global.f32 	%f46, [%rd42+8];
	add.s64 	%rd45, %rd44, %rd43;
	ld.global.f32 	%f47, [%rd45];
	fma.rn.f32 	%f48, %f46, %f47, %f45;
	ld.global.f32 	%f49, [%rd42+12];
	add.s64 	%rd46, %rd45, %rd43;
	ld.global.f32 	%f50, [%rd46];
	fma.rn.f32 	%f66, %f49, %f50, %f48;
	add.s32 	%r38, %r38, 4;
$L__BB0_7:
	setp.eq.s32 	%p6, %r13, 0;
	@%p6 bra 	$L__BB0_12;
	setp.eq.s32 	%p7, %r13, 1;
	@%p7 bra 	$L__BB0_10;
	add.s32 	%r29, %r38, %r3;
	mul.wide.u32 	%rd47, %r29, 4;
	add.s64 	%rd48, %rd2, %rd47;
	ld.global.f32 	%f52, [%rd48];
	mad.lo.s32 	%r30, %r38, %r18, %r2;
	mul.wide.s32 	%rd49, %r30, 4;
	add.s64 	%rd50, %rd1, %rd49;
	ld.global.f32 	%f53, [%rd50];
	fma.rn.f32 	%f54, %f52, %f53, %f66;
	cvt.u64.u32 	%rd51, %r3;
	cvt.u64.u32 	%rd52, %r38;
	add.s64 	%rd53, %rd52, %rd51;
	shl.b64 	%rd54, %rd53, 2;
	add.s64 	%rd55, %rd2, %rd54;
	ld.global.f32 	%f55, [%rd55+4];
	mul.wide.s32 	%rd56, %r18, 4;
	add.s64 	%rd57, %rd50, %rd56;
	ld.global.f32 	%f56, [%rd57];
	fma.rn.f32 	%f66, %f55, %f56, %f54;
	add.s32 	%r38, %r38, 2;
$L__BB0_10:
	and.b32  	%r31, %r18, 1;
	setp.eq.b32 	%p8, %r31, 1;
	not.pred 	%p9, %p8;
	@%p9 bra 	$L__BB0_12;
	add.s32 	%r32, %r38, %r3;
	mul.wide.u32 	%rd58, %r32, 4;
	add.s64 	%rd59, %rd2, %rd58;
	ld.global.f32 	%f57, [%rd59];
	mad.lo.s32 	%r33, %r38, %r18, %r2;
	mul.wide.s32 	%rd60, %r33, 4;
	add.s64 	%rd61, %rd1, %rd60;
	ld.global.f32 	%f58, [%rd61];
	fma.rn.f32 	%f66, %f57, %f58, %f66;
$L__BB0_12:
	ld.param.u64 	%rd65, [_Z17matrix_mul_globalPfS_S_i_param_2];
	add.s32 	%r34, %r3, %r2;
	cvta.to.global.u64 	%rd62, %rd65;
	mul.wide.s32 	%rd63, %r34, 4;
	add.s64 	%rd64, %rd62, %rd63;
	st.global.f32 	[%rd64], %f66;
$L__BB0_13:
	ret;

}
	// .globl	_Z17matrix_mul_sharedPfS_S_i
.visible .entry _Z17matrix_mul_sharedPfS_S_i(
	.param .u64 .ptr .align 1 _Z17matrix_mul_sharedPfS_S_i_param_0,
	.param .u64 .ptr .align 1 _Z17matrix_mul_sharedPfS_S_i_param_1,
	.param .u64 .ptr .align 1 _Z17matrix_mul_sharedPfS_S_i_param_2,
	.param .u32 _Z17matrix_mul_sharedPfS_S_i_param_3
)
{
	.reg .pred 	%p<8>;
	.reg .b32 	%r<42>;
	.reg .b32 	%f<63>;
	.reg .b64 	%rd<13>;
	// demoted variable
	.shared .align 4 .b8 _ZZ17matrix_mul_sharedPfS_S_iE3s_a[1024];
	// demoted variable
	.shared .align 4 .b8 _ZZ17matrix_mul_sharedPfS_S_iE3s_b[1024];
	ld.param.u64 	%rd4, [_Z17matrix_mul_sharedPfS_S_i_param_0];
	ld.param.u64 	%rd5, [_Z17matrix_mul_sharedPfS_S_i_param_1];
	ld.param.u64 	%rd6, [_Z17matrix_mul_sharedPfS_S_i_param_2];
	ld.param.u32 	%r23, [_Z17matrix_mul_sharedPfS_S_i_param_3];
	mov.u32 	%r37, %tid.x;
	mov.u32 	%r39, %tid.y;
	mov.u32 	%r24, %ctaid.y;
	mov.u32 	%r25, %ntid.y;
	mad.lo.s32 	%r3, %r24, %r25, %r39;
	mov.u32 	%r26, %ctaid.x;
	mov.u32 	%r27, %ntid.x;
	mad.lo.s32 	%r4, %r26, %r27, %r37;
	setp.lt.s32 	%p1, %r23, 1;
	mov.f32 	%f62, 0f00000000;
	@%p1 bra 	$L__BB1_7;
	add.s32 	%r28, %r23, 15;
	shr.u32 	%r29, %r28, 4;
	shl.b32 	%r30, %r39, 6;
	mov.u32 	%r31, _ZZ17matrix_mul_sharedPfS_S_iE3s_a;
	add.s32 	%r5, %r31, %r30;
	shl.b32 	%r32, %r37, 2;
	add.s32 	%r6, %r5, %r32;
	mov.u32 	%r33, _ZZ17matrix_mul_sharedPfS_S_iE3s_b;
	add.s32 	%r8, %r33, %r32;
	add.s32 	%r7, %r8, %r30;
	neg.s32 	%r41, %r29;
	mad.lo.s32 	%r40, %r39, %r23, %r4;
	shl.b32 	%r11, %r23, 4;
	mad.lo.s32 	%r38, %r23, %r3, %r37;
	cvta.to.global.u64 	%rd1, %rd4;
	cvta.to.global.u64 	%rd2, %rd5;
	mov.f32 	%f62, 0f00000000;
$L__BB1_2:
	setp.ge.u32 	%p2, %r3, %r23;
	mul.wide.s32 	%rd7, %r38, 4;
	add.s64 	%rd3, %rd1, %rd7;
	setp.ge.s32 	%p3, %r37, %r23;
	mov.f32 	%f60, 0f00000000;
	or.pred  	%p4, %p2, %p3;
	@%p4 bra 	$L__BB1_4;
	ld.global.f32 	%f60, [%rd3];
$L__BB1_4:
	st.shared.f32 	[%r6], %f60;
	max.s32 	%r34, %r4, %r39;
	setp.ge.s32 	%p5, %r34, %r23;
	mov.f32 	%f61, 0f00000000;
	@%p5 bra 	$L__BB1_6;
	mul.wide.s32 	%rd8, %r40, 4;
	add.s64 	%rd9, %rd2, %rd8;
	ld.global.f32 	%f61, [%rd9];
$L__BB1_6:
	st.shared.f32 	[%r7], %f61;
	bar.sync 	0;
	ld.shared.f32 	%f12, [%r5];
	ld.shared.f32 	%f13, [%r8];
	fma.rn.f32 	%f14, %f12, %f13, %f62;
	ld.shared.f32 	%f15, [%r5+4];
	ld.shared.f32 	%f16, [%r8+64];
	fma.rn.f32 	%f17, %f15, %f16, %f14;
	ld.shared.f32 	%f18, [%r5+8];
	ld.shared.f32 	%f19, [%r8+128];
	fma.rn.f32 	%f20, %f18, %f19, %f17;
	ld.shared.f32 	%f21, [%r5+12];
	ld.shared.f32 	%f22, [%r8+192];
	fma.rn.f32 	%f23, %f21, %f22, %f20;
	ld.shared.f32 	%f24, [%r5+16];
	ld.shared.f32 	%f25, [%r8+256];
	fma.rn.f32 	%f26, %f24, %f25, %f23;
	ld.shared.f32 	%f27, [%r5+20];
	ld.shared.f32 	%f28, [%r8+320];
	fma.rn.f32 	%f29, %f27, %f28, %f26;
	ld.shared.f32 	%f30, [%r5+24];
	ld.shared.f32 	%f31, [%r8+384];
	fma.rn.f32 	%f32, %f30, %f31, %f29;
	ld.shared.f32 	%f33, [%r5+28];
	ld.shared.f32 	%f34, [%r8+448];
	fma.rn.f32 	%f35, %f33, %f34, %f32;
	ld.shared.f32 	%f36, [%r5+32];
	ld.shared.f32 	%f37, [%r8+512];
	fma.rn.f32 	%f38, %f36, %f37, %f35;
	ld.shared.f32 	%f39, [%r5+36];
	ld.shared.f32 	%f40, [%r8+576];
	fma.rn.f32 	%f41, %f39, %f40, %f38;
	ld.shared.f32 	%f42, [%r5+40];
	ld.shared.f32 	%f43, [%r8+640];
	fma.rn.f32 	%f44, %f42, %f43, %f41;
	ld.shared.f32 	%f45, [%r5+44];
	ld.shared.f32 	%f46, [%r8+704];
	fma.rn.f32 	%f47, %f45, %f46, %f44;
	ld.shared.f32 	%f48, [%r5+48];
	ld.shared.f32 	%f49, [%r8+768];
	fma.rn.f32 	%f50, %f48, %f49, %f47;
	ld.shared.f32 	%f51, [%r5+52];
	ld.shared.f32 	%f52, [%r8+832];
	fma.rn.f32 	%f53, %f51, %f52, %f50;
	ld.shared.f32 	%f54, [%r5+56];
	ld.shared.f32 	%f55, [%r8+896];
	fma.rn.f32 	%f56, %f54, %f55, %f53;
	ld.shared.f32 	%f57, [%r5+60];
	ld.shared.f32 	%f58, [%r8+960];
	fma.rn.f32 	%f62, %f57, %f58, %f56;
	bar.sync 	0;
	add.s32 	%r41, %r41, 1;
	setp.ne.s32 	%p6, %r41, 0;
	add.s32 	%r40, %r40, %r11;
	add.s32 	%r39, %r39, 16;
	add.s32 	%r38, %r38, 16;
	add.s32 	%r37, %r37, 16;
	@%p6 bra 	$L__BB1_2;
$L__BB1_7:
	max.s32 	%r35, %r3, %r4;
	setp.ge.s32 	%p7, %r35, %r23;
	@%p7 bra 	$L__BB1_9;
	mad.lo.s32 	%r36, %r23, %r3, %r4;
	cvta.to.global.u64 	%rd10, %rd6;
	mul.wide.s32 	%rd11, %r36, 4;
	add.s64 	%rd12, %rd10, %rd11;
	st.global.f32 	[%rd12], %f62;
$L__BB1_9:
	ret;

}


// ===== COMPILED SASS (sm_100) =====

	.target	sm_100

	.elftype	@"ET_EXEC"


//--------------------- .note.nv.tkinfo           --------------------------
	.section	.note.nv.tkinfo,"",@"SHT_NOTE"
	.sectionflags	@"SHF_NOTE_NV_TKINFO"
	.tkinfo
        /*0018*/ 	.word	0x00000002
        /*0030*/ 	.string	""
        /*0030*/ 	.string	"ptxas"
        /*0030*/ 	.string	"Cuda compilation tools, release 13.0, V13.0.88"
        /*0030*/ 	.string	"Build cuda_13.0.r13.0/compiler.36424714_0"
        /*0030*/ 	.string	"-arch sm_100 -m 64 "



//--------------------- .note.nv.cuinfo           --------------------------
	.section	.note.nv.cuinfo,"",@"SHT_NOTE"
	.sectionflags	@"SHF_NOTE_NV_CUINFO"
        /*0018*/ 	.short	0x0002
        /*001a*/ 	.short	0x0064
        /*001c*/ 	.short	0x0082
	.zero		2


//--------------------- .nv.info                  --------------------------
	.section	.nv.info,"",@"SHT_CUDA_INFO"
	.align	4


	//----- nvinfo : EIATTR_REGCOUNT
	.align		4
        /*0000*/ 	.byte	0x04, 0x2f
        /*0002*/ 	.short	(.L_1 - .L_0)
	.align		4
.L_0:
        /*0004*/ 	.word	index@(_Z17matrix_mul_globalPfS_S_i)
        /*0008*/ 	.word	0x0000001e


	//----- nvinfo : EIATTR_FRAME_SIZE
	.align		4
.L_1:
        /*000c*/ 	.byte	0x04, 0x11
        /*000e*/ 	.short	(.L_3 - .L_2)
	.align		4
.L_2:
        /*0010*/ 	.word	index@(_Z17matrix_mul_globalPfS_S_i)
        /*0014*/ 	.word	0x00000000


	//----- nvinfo : EIATTR_REGCOUNT
	.align		4
.L_3:
        /*0018*/ 	.byte	0x04, 0x2f
        /*001a*/ 	.short	(.L_5 - .L_4)
	.align		4
.L_4:
        /*001c*/ 	.word	index@(_Z17matrix_mul_sharedPfS_S_i)
        /*0020*/ 	.word	0x00000020


	//----- nvinfo : EIATTR_FRAME_SIZE
	.align		4
.L_5:
        /*0024*/ 	.byte	0x04, 0x11
        /*0026*/ 	.short	(.L_7 - .L_6)
	.align		4
.L_6:
        /*0028*/ 	.word	index@(_Z17matrix_mul_sharedPfS_S_i)
        /*002c*/ 	.word	0x00000000


	//----- nvinfo : EIATTR_MIN_STACK_SIZE
	.align		4
.L_7:
        /*0030*/ 	.byte	0x04, 0x12
        /*0032*/ 	.short	(.L_9 - .L_8)
	.align		4
.L_8:
        /*0034*/ 	.word	index@(_Z17matrix_mul_sharedPfS_S_i)
        /*0038*/ 	.word	0x00000000


	//----- nvinfo : EIATTR_MIN_STACK_SIZE
	.align		4
.L_9:
        /*003c*/ 	.byte	0x04, 0x12
        /*003e*/ 	.short	(.L_11 - .L_10)
	.align		4
.L_10:
        /*0040*/ 	.word	index@(_Z17matrix_mul_globalPfS_S_i)
        /*0044*/ 	.word	0x00000000
.L_11:


//--------------------- .nv.compat                --------------------------
	.section	.nv.compat,"",@"SHT_CUDA_COMPAT_INFO"
	.align	4
        /*0000*/ 	.byte	0x02, 0x09, 0x00, 0x00, 0x02, 0x02, 0x01, 0x00, 0x02, 0x05, 0x05, 0x00, 0x03, 0x07, 0x01, 0x01
        /*0010*/ 	.byte	0x02, 0x03, 0x00, 0x00, 0x02, 0x06, 0x01, 0x00, 0x04, 0x0b, 0x08, 0x00, 0x09, 0x00, 0x00, 0x00
        /*0020*/ 	.byte	0x00, 0x00, 0x00, 0x00


//--------------------- .nv.info._Z17matrix_mul_sharedPfS_S_i --------------------------
	.section	.nv.info._Z17matrix_mul_sharedPfS_S_i,"",@"SHT_CUDA_INFO"
	.sectionflags	@""
	.align	4


	//----- nvinfo : EIATTR_CUDA_API_VERSION
	.align		4
        /*0000*/ 	.byte	0x04, 0x37
        /*0002*/ 	.short	(.L_13 - .L_12)
.L_12:
        /*0004*/ 	.word	0x00000082


	//----- nvinfo : EIATTR_KPARAM_INFO
	.align		4
.L_13:
        /*0008*/ 	.byte	0x04, 0x17
        /*000a*/ 	.short	(.L_15 - .L_14)
.L_14:
        /*000c*/ 	.word	0x00000000
        /*0010*/ 	.short	0x0003
        /*0012*/ 	.short	0x0018
        /*0014*/ 	.byte	0x00, 0xf0, 0x11, 0x00


	//----- nvinfo : EIATTR_KPARAM_INFO
	.align		4
.L_15:
        /*0018*/ 	.byte	0x04, 0x17
        /*001a*/ 	.short	(.L_17 - .L_16)
.L_16:
        /*001c*/ 	.word	0x00000000
        /*0020*/ 	.short	0x0002
        /*0022*/ 	.short	0x0010
        /*0024*/ 	.byte	0x00, 0xf5, 0x21, 0x00


	//----- nvinfo : EIATTR_KPARAM_INFO
	.align		4
.L_17:
        /*0028*/ 	.byte	0x04, 0x17
        /*002a*/ 	.short	(.L_19 - .L_18)
.L_18:
        /*002c*/ 	.word	0x00000000
        /*0030*/ 	.short	0x0001
        /*0032*/ 	.short	0x0008
        /*0034*/ 	.byte	0x00, 0xf5, 0x21, 0x00


	//----- nvinfo : EIATTR_KPARAM_INFO
	.align		4
.L_19:
        /*0038*/ 	.byte	0x04, 0x17
        /*003a*/ 	.short	(.L_21 - .L_20)
.L_20:
        /*003c*/ 	.word	0x00000000
        /*0040*/ 	.short	0x0000
        /*0042*/ 	.short	0x0000
        /*0044*/ 	.byte	0x00, 0xf5, 0x21, 0x00


	//----- nvinfo : EIATTR_SPARSE_MMA_MASK
	.align		4
.L_21:
        /*0048*/ 	.byte	0x03, 0x50
        /*004a*/ 	.short	0x0000


	//----- nvinfo : EIATTR_MAXREG_COUNT
	.align		4
        /*004c*/ 	.byte	0x03, 0x1b
        /*004e*/ 	.short	0x00ff


	//----- nvinfo : EIATTR_NUM_BARRIERS
	.align		4
        /*0050*/ 	.byte	0x02, 0x4c
        /*0052*/ 	.byte	0x01
	.zero		1


	//----- nvinfo : EIATTR_MERCURY_ISA_VERSION
	.align		4
        /*0054*/ 	.byte	0x03, 0x5f
        /*0056*/ 	.short	0x0101


	//----- nvinfo : EIATTR_VRC_CTA_INIT_COUNT
	.align		4
        /*0058*/ 	.byte	0x02, 0x4a
	.zero		1
	.zero		1


	//----- nvinfo : EIATTR_EXIT_INSTR_OFFSETS
	.align		4
        /*005c*/ 	.byte	0x04, 0x1c
        /*005e*/ 	.short	(.L_23 - .L_22)


	//   ....[0]....
.L_22:
        /*0060*/ 	.word	0x000005d0


	//   ....[1]....
        /*0064*/ 	.word	0x00000620


	//----- nvinfo : EIATTR_CBANK_PARAM_SIZE
	.align		4
.L_23:
        /*0068*/ 	.byte	0x03, 0x19
        /*006a*/ 	.short	0x001c


	//----- nvinfo : EIATTR_PARAM_CBANK
	.align		4
        /*006c*/ 	.byte	0x04, 0x0a
        /*006e*/ 	.short	(.L_25 - .L_24)
	.align		4
.L_24:
        /*0070*/ 	.word	index@(.nv.constant0._Z17matrix_mul_sharedPfS_S_i)
        /*0074*/ 	.short	0x0380
        /*0076*/ 	.short	0x001c


	//----- nvinfo : EIATTR_SW_WAR
	.align		4
.L_25:
        /*0078*/ 	.byte	0x04, 0x36
        /*007a*/ 	.short	(.L_27 - .L_26)
.L_26:
        /*007c*/ 	.word	0x00000008
.L_27:


//--------------------- .nv.info._Z17matrix_mul_globalPfS_S_i --------------------------
	.section	.nv.info._Z17matrix_mul_globalPfS_S_i,"",@"SHT_CUDA_INFO"
	.sectionflags	@""
	.align	4


	//----- nvinfo : EIATTR_CUDA_API_VERSION
	.align		4
        /*0000*/ 	.byte	0x04, 0x37
        /*0002*/ 	.short	(.L_29 - .L_28)
.L_28:
        /*0004*/ 	.word	0x00000082


	//----- nvinfo : EIATTR_KPARAM_INFO
	.align		4
.L_29:
        /*0008*/ 	.byte	0x04, 0x17
        /*000a*/ 	.short	(.L_31 - .L_30)
.L_30:
        /*000c*/ 	.word	0x00000000
        /*0010*/ 	.short	0x0003
        /*0012*/ 	.short	0x0018
        /*0014*/ 	.byte	0x00, 0xf0, 0x11, 0x00


	//----- nvinfo : EIATTR_KPARAM_INFO
	.align		4
.L_31:
        /*0018*/ 	.byte	0x04, 0x17
        /*001a*/ 	.short	(.L_33 - .L_32)
.L_32:
        /*001c*/ 	.word	0x00000000
        /*0020*/ 	.short	0x0002
        /*0022*/ 	.short	0x0010
        /*0024*/ 	.byte	0x00, 0xf5, 0x21, 0x00


	//----- nvinfo : EIATTR_KPARAM_INFO
	.align		4
.L_33:
        /*0028*/ 	.byte	0x04, 0x17
        /*002a*/ 	.short	(.L_35 - .L_34)
.L_34:
        /*002c*/ 	.word	0x00000000
        /*0030*/ 	.short	0x0001
        /*0032*/ 	.short	0x0008
        /*0034*/ 	.byte	0x00, 0xf5, 0x21, 0x00


	//----- nvinfo : EIATTR_KPARAM_INFO
	.align		4
.L_35:
        /*0038*/ 	.byte	0x04, 0x17
        /*003a*/ 	.short	(.L_37 - .L_36)
.L_36:
        /*003c*/ 	.word	0x00000000
        /*0040*/ 	.short	0x0000
        /*0042*/ 	.short	0x0000
        /*0044*/ 	.byte	0x00, 0xf5, 0x21, 0x00


	//----- nvinfo : EIATTR_SPARSE_MMA_MASK
	.align		4
.L_37:
        /*0048*/ 	.byte	0x03, 0x50
        /*004a*/ 	.short	0x0000


	//----- nvinfo : EIATTR_MAXREG_COUNT
	.align		4
        /*004c*/ 	.byte	0x03, 0x1b
        /*004e*/ 	.short	0x00ff


	//----- nvinfo : EIATTR_MERCURY_ISA_VERSION
	.align		4
        /*0050*/ 	.byte	0x03, 0x5f
        /*0052*/ 	.short	0x0101


	//----- nvinfo : EIATTR_VRC_CTA_INIT_COUNT
	.align		4
        /*0054*/ 	.byte	0x02, 0x4a
	.zero		1
	.zero		1


	//----- nvinfo : EIATTR_EXIT_INSTR_OFFSETS
	.align		4
        /*0058*/ 	.byte	0x04, 0x1c
        /*005a*/ 	.short	(.L_39 - .L_38)


	//   ....[0]....
.L_38:
        /*005c*/ 	.word	0x000000c0


	//   ....[1]....
        /*0060*/ 	.word	0x00000a90


	//----- nvinfo : EIATTR_CBANK_PARAM_SIZE
	.align		4
.L_39:
        /*0064*/ 	.byte	0x03, 0x19
        /*0066*/ 	.short	0x001c


	//----- nvinfo : EIATTR_PARAM_CBANK
	.align		4
        /*0068*/ 	.byte	0x04, 0x0a
        /*006a*/ 	.short	(.L_41 - .L_40)
	.align		4
.L_40:
        /*006c*/ 	.word	index@(.nv.constant0._Z17matrix_mul_globalPfS_S_i)
        /*0070*/ 	.short	0x0380
        /*0072*/ 	.short	0x001c


	//----- nvinfo : EIATTR_SW_WAR
	.align		4
.L_41:
        /*0074*/ 	.byte	0x04, 0x36
        /*0076*/ 	.short	(.L_43 - .L_42)
.L_42:
        /*0078*/ 	.word	0x00000008
.L_43:


//--------------------- .nv.callgraph             --------------------------
	.section	.nv.callgraph,"",@"SHT_CUDA_CALLGRAPH"
	.align	4
	.sectionentsize	8
	.align		4
        /*0000*/ 	.word	0x00000000
	.align		4
        /*0004*/ 	.word	0xffffffff
	.align		4
        /*0008*/ 	.word	0x00000000
	.align		4
        /*000c*/ 	.word	0xfffffffe
	.align		4
        /*0010*/ 	.word	0x00000000
	.align		4
        /*0014*/ 	.word	0xfffffffd
	.align		4
        /*0018*/ 	.word	0x00000000
	.align		4
        /*001c*/ 	.word	0xfffffffc


//--------------------- .text._Z17matrix_mul_sharedPfS_S_i --------------------------
	.section	.text._Z17matrix_mul_sharedPfS_S_i,"ax",@progbits
	.align	128
        .global         _Z17matrix_mul_sharedPfS_S_i
        .type           _Z17matrix_mul_sharedPfS_S_i,@function
        .size           _Z17matrix_mul_sharedPfS_S_i,(.L_x_8 - _Z17matrix_mul_sharedPfS_S_i)
        .other          _Z17matrix_mul_sharedPfS_S_i,@"STO_CUDA_ENTRY STV_DEFAULT"
_Z17matrix_mul_sharedPfS_S_i:
.text._Z17matrix_mul_sharedPfS_S_i:
[----:B------:R-:W-:Y:S01]  /*0000*/  LDC R1, c[0x0][0x37c] ;  /* 0x0000df00ff017b82 */ /* 0x000fe20000000800 */
[----:B------:R-:W0:Y:S01]  /*0010*/  LDCU UR6, c[0x0][0x398] ;  /* 0x00007300ff0677ac */ /* 0x000e220008000800 */
[----:B------:R-:W1:Y:S06]  /*0020*/  S2R R5, SR_TID.Y ;  /* 0x0000000000057919 */ /* 0x000e6c0000002200 */
[----:B------:R-:W1:Y:S01]  /*0030*/  LDC R0, c[0x0][0x364] ;  /* 0x0000d900ff007b82 */ /* 0x000e620000000800 */
[----:B------:R-:W-:Y:S01]  /*0040*/  HFMA2 R25, -RZ, RZ, 0, 0 ;  /* 0x00000000ff197431 */ /* 0x000fe200000001ff */
[----:B------:R-:W2:Y:S01]  /*0050*/  LDCU.64 UR8, c[0x0][0x358] ;  /* 0x00006b00ff0877ac */ /* 0x000ea20008000a00 */
[----:B------:R-:W3:Y:S05]  /*0060*/  S2R R7, SR_TID.X ;  /* 0x0000000000077919 */ /* 0x000eea0000002100 */
[----:B------:R-:W1:Y:S08]  /*0070*/  S2UR UR4, SR_CTAID.Y ;  /* 0x00000000000479c3 */ /* 0x000e700000002600 */
[----:B------:R-:W3:Y:S01]  /*0080*/  S2UR UR5, SR_CTAID.X ;  /* 0x00000000000579c3 */ /* 0x000ee20000002500 */
[----:B0-----:R-:W-:-:S04]  /*0090*/  MOV R4, UR6 ;  /* 0x0000000600047c02 */ /* 0x001fc80008000f00 */
[----:B------:R-:W-:-:S03]  /*00a0*/  ISETP.GE.AND P0, PT, R4, 0x1, PT ;  /* 0x000000010400780c */ /* 0x000fc60003f06270 */
[----:B------:R-:W3:Y:S01]  /*00b0*/  LDC R2, c[0x0][0x360] ;  /* 0x0000d800ff027b82 */ /* 0x000ee20000000800 */
[----:B-1----:R-:W-:Y:S02]  /*00c0*/  IMAD R3, R0, UR4, R5 ;  /* 0x0000000400037c24 */ /* 0x002fe4000f8e0205 */
[----:B---3--:R-:W-:-:S07]  /*00d0*/  IMAD R2, R2, UR5, R7 ;  /* 0x0000000502027c24 */ /* 0x008fce000f8e0207 */
[----:B--2---:R-:W-:Y:S05]  /*00e0*/  @!P0 BRA `(.L_x_0) ;  /* 0x0000000400308947 */ /* 0x004fea0003800000 */
[----:B------:R-:W0:Y:S01]  /*00f0*/  S2UR UR6, SR_CgaCtaId ;  /* 0x00000000000679c3 */ /* 0x000e220000008800 */
[----:B------:R-:W-:Y:S01]  /*0100*/  UMOV UR4, 0x400 ;  /* 0x0000040000047882 */ /* 0x000fe20000000000 */
[----:B------:R-:W-:Y:S01]  /*0110*/  IADD3 R6, PT, PT, R4, 0xf, RZ ;  /* 0x0000000f04067810 */ /* 0x000fe20007ffe0ff */
[----:B------:R-:W-:Y:S01]  /*0120*/  UIADD3 UR5, UPT, UPT, UR4, 0x400, URZ ;  /* 0x0000040004057890 */ /* 0x000fe2000fffe0ff */
[----:B------:R-:W-:Y:S01]  /*0130*/  MOV R25, RZ ;  /* 0x000000ff00197202 */ /* 0x000fe20000000f00 */
[-C--:B------:R-:W-:Y:S01]  /*0140*/  IMAD R17, R5, R4.reuse, R2 ;  /* 0x0000000405117224 */ /* 0x080fe200078e0202 */
[----:B------:R-:W-:Y:S01]  /*0150*/  SHF.R.U32.HI R19, RZ, 0x4, R6 ;  /* 0x00000004ff137819 */ /* 0x000fe20000011606 */
[----:B------:R-:W-:Y:S01]  /*0160*/  IMAD R18, R3, R4, R7 ;  /* 0x0000000403127224 */ /* 0x000fe200078e0207 */
[----:B------:R-:W1:Y:S02]  /*0170*/  LDC R0, c[0x0][0x398] ;  /* 0x0000e600ff007b82 */ /* 0x000e640000000800 */
[----:B------:R-:W-:-:S06]  /*0180*/  IADD3 R19, PT, PT, -R19, RZ, RZ ;  /* 0x000000ff13137210 */ /* 0x000fcc0007ffe1ff */
[----:B------:R-:W2:Y:S01]  /*0190*/  LDC.64 R22, c[0x0][0x380] ;  /* 0x0000e000ff167b82 */ /* 0x000ea20000000a00 */
[----:B0-----:R-:W-:Y:S02]  /*01a0*/  ULEA UR4, UR6, UR4, 0x18 ;  /* 0x0000000406047291 */ /* 0x001fe4000f8ec0ff */
[----:B------:R-:W-:-:S04]  /*01b0*/  ULEA UR5, UR6, UR5, 0x18 ;  /* 0x0000000506057291 */ /* 0x000fc8000f8ec0ff */
[----:B------:R-:W-:Y:S02]  /*01c0*/  LEA R6, R5, UR4, 0x6 ;  /* 0x0000000405067c11 */ /* 0x000fe4000f8e30ff */
[C---:B------:R-:W-:Y:S02]  /*01d0*/  LEA R16, R7.reuse, UR5, 0x2 ;  /* 0x0000000507107c11 */ /* 0x040fe4000f8e10ff */
[----:B------:R-:W-:Y:S02]  /*01e0*/  LEA R20, R7, R6, 0x2 ;  /* 0x0000000607147211 */ /* 0x000fe400078e10ff */
[----:B------:R-:W-:-:S07]  /*01f0*/  LEA R21, R5, R16, 0x6 ;  /* 0x0000001005157211 */ /* 0x000fce00078e30ff */
.L_x_1:
[----:B-1----:R-:W-:Y:S01]  /*0200*/  MOV R4, R0 ;  /* 0x0000000000047202 */ /* 0x002fe20000000f00 */
[----:B------:R-:W-:Y:S01]  /*0210*/  HFMA2 R29, -RZ, RZ, 0, 0 ;  /* 0x00000000ff1d7431 */ /* 0x000fe200000001ff */
[----:B------:R-:W-:Y:S02]  /*0220*/  VIMNMX R9, PT, PT, R2, R5, !PT ;  /* 0x0000000502097248 */ /* 0x000fe40007fe0100 */
[-C--:B------:R-:W-:Y:S02]  /*0230*/  ISETP.GE.AND P0, PT, R7, R4.reuse, PT ;  /* 0x000000040700720c */ /* 0x080fe40003f06270 */
[-C--:B------:R-:W-:Y:S01]  /*0240*/  ISETP.GE.AND P1, PT, R9, R4.reuse, PT ;  /* 0x000000040900720c */ /* 0x080fe20003f26270 */
[----:B--2---:R-:W-:Y:S01]  /*0250*/  IMAD.WIDE R8, R18, 0x4, R22 ;  /* 0x0000000412087825 */ /* 0x004fe200078e0216 */
[----:B------:R-:W-:Y:S02]  /*0260*/  ISETP.GE.U32.OR P0, PT, R3, R4, P0 ;  /* 0x000000040300720c */ /* 0x000fe40000706470 */
[----:B------:R-:W-:-:S09]  /*0270*/  MOV R24, RZ ;  /* 0x000000ff00187202 */ /* 0x000fd20000000f00 */
[----:B------:R-:W0:Y:S02]  /*0280*/  @!P1 LDC.64 R10, c[0x0][0x388] ;  /* 0x0000e200ff0a9b82 */ /* 0x000e240000000a00 */
[----:B------:R-:W2:Y:S01]  /*0290*/  @!P0 LDG.E R29, desc[UR8][R8.64] ;  /* 0x00000008081d8981 */ /* 0x000ea2000c1e1900 */
[----:B0-----:R-:W-:-:S05]  /*02a0*/  @!P1 IMAD.WIDE R10, R17, 0x4, R10 ;  /* 0x00000004110a9825 */ /* 0x001fca00078e020a */
[----:B------:R-:W3:Y:S01]  /*02b0*/  @!P1 LDG.E R24, desc[UR8][R10.64] ;  /* 0x000000080a189981 */ /* 0x000ee2000c1e1900 */
[----:B------:R-:W-:-:S04]  /*02c0*/  IADD3 R19, PT, PT, R19, 0x1, RZ ;  /* 0x0000000113137810 */ /* 0x000fc80007ffe0ff */
[----:B------:R-:W-:Y:S02]  /*02d0*/  ISETP.NE.AND P0, PT, R19, RZ, PT ;  /* 0x000000ff1300720c */ /* 0x000fe40003f05270 */
[----:B------:R-:W-:Y:S02]  /*02e0*/  IADD3 R5, PT, PT, R5, 0x10, RZ ;  /* 0x0000001005057810 */ /* 0x000fe40007ffe0ff */
[----:B------:R-:W-:Y:S02]  /*02f0*/  IADD3 R18, PT, PT, R18, 0x10, RZ ;  /* 0x0000001012127810 */ /* 0x000fe40007ffe0ff */
[----:B------:R-:W-:Y:S02]  /*0300*/  IADD3 R7, PT, PT, R7, 0x10, RZ ;  /* 0x0000001007077810 */ /* 0x000fe40007ffe0ff */
[----:B------:R-:W-:Y:S01]  /*0310*/  LEA R17, R4, R17, 0x4 ;  /* 0x0000001104117211 */ /* 0x000fe200078e20ff */
[----:B--2---:R-:W-:Y:S04]  /*0320*/  STS [R20], R29 ;  /* 0x0000001d14007388 */ /* 0x004fe80000000800 */
[----:B---3--:R-:W-:Y:S01]  /*0330*/  STS [R21], R24 ;  /* 0x0000001815007388 */ /* 0x008fe20000000800 */
[----:B------:R-:W-:Y:S06]  /*0340*/  BAR.SYNC.DEFER_BLOCKING 0x0 ;  /* 0x0000000000007b1d */ /* 0x000fec0000010000 */
[----:B------:R-:W-:Y:S04]  /*0350*/  LDS R26, [R16] ;  /* 0x00000000101a7984 */ /* 0x000fe80000000800 */
[----:B------:R-:W0:Y:S04]  /*0360*/  LDS.128 R12, [R6] ;  /* 0x00000000060c7984 */ /* 0x000e280000000c00 */
[----:B------:R-:W1:Y:S04]  /*0370*/  LDS R28, [R16+0x40] ;  /* 0x00004000101c7984 */ /* 0x000e680000000800 */
[----:B------:R-:W2:Y:S04]  /*0380*/  LDS R27, [R16+0x80] ;  /* 0x00008000101b7984 */ /* 0x000ea80000000800 */
[----:B------:R-:W-:Y:S04]  /*0390*/  LDS.128 R8, [R6+0x10] ;  /* 0x0000100006087984 */ /* 0x000fe80000000c00 */
[----:B------:R-:W-:Y:S01]  /*03a0*/  LDS R24, [R16+0x140] ;  /* 0x0001400010187984 */ /* 0x000fe20000000800 */
[----:B0-----:R-:W-:-:S03]  /*03b0*/  FFMA R26, R12, R26, R25 ;  /* 0x0000001a0c1a7223 */ /* 0x001fc60000000019 */
[----:B------:R-:W0:Y:S01]  /*03c0*/  LDS R12, [R16+0xc0] ;  /* 0x0000c000100c7984 */ /* 0x000e220000000800 */
[----:B-1----:R-:W-:-:S03]  /*03d0*/  FFMA R26, R28, R13, R26 ;  /* 0x0000000d1c1a7223 */ /* 0x002fc6000000001a */
[----:B------:R-:W1:Y:S04]  /*03e0*/  LDS R13, [R16+0x100] ;  /* 0x00010000100d7984 */ /* 0x000e680000000800 */
[----:B------:R-:W3:Y:S01]  /*03f0*/  LDS R25, [R16+0x180] ;  /* 0x0001800010197984 */ /* 0x000ee20000000800 */
[----:B--2---:R-:W-:-:S04]  /*0400*/  FFMA R27, R27, R14, R26 ;  /* 0x0000000e1b1b7223 */ /* 0x004fc8000000001a */
[----:B0-----:R-:W-:Y:S02]  /*0410*/  FFMA R15, R12, R15, R27 ;  /* 0x0000000f0c0f7223 */ /* 0x001fe4000000001b */
[----:B------:R-:W-:Y:S02]  /*0420*/  LDS R27, [R16+0x200] ;  /* 0x00020000101b7984 */ /* 0x000fe40000000800 */
[----:B-1----:R-:W-:Y:S02]  /*0430*/  FFMA R13, R8, R13, R15 ;  /* 0x0000000d080d7223 */ /* 0x002fe4000000000f */
[----:B------:R-:W0:Y:S02]  /*0440*/  LDS R8, [R16+0x1c0] ;  /* 0x0001c00010087984 */ /* 0x000e240000000800 */
[----:B------:R-:W-:Y:S02]  /*0450*/  FFMA R26, R24, R9, R13 ;  /* 0x00000009181a7223 */ /* 0x000fe4000000000d */
[----:B------:R-:W1:Y:S04]  /*0460*/  LDS.128 R12, [R6+0x20] ;  /* 0x00002000060c7984 */ /* 0x000e680000000c00 */
[----:B------:R-:W2:Y:S01]  /*0470*/  LDS R24, [R16+0x240] ;  /* 0x0002400010187984 */ /* 0x000ea20000000800 */
[----:B---3--:R-:W-:-:S03]  /*0480*/  FFMA R9, R25, R10, R26 ;  /* 0x0000000a19097223 */ /* 0x008fc6000000001a */
[----:B------:R-:W3:Y:S01]  /*0490*/  LDS R25, [R16+0x280] ;  /* 0x0002800010197984 */ /* 0x000ee20000000800 */
[----:B0-----:R-:W-:-:S04]  /*04a0*/  FFMA R9, R8, R11, R9 ;  /* 0x0000000b08097223 */ /* 0x001fc80000000009 */
[----:B-1----:R-:W-:Y:S02]  /*04b0*/  FFMA R9, R12, R27, R9 ;  /* 0x0000001b0c097223 */ /* 0x002fe40000000009 */
[----:B------:R-:W0:Y:S02]  /*04c0*/  LDS R12, [R16+0x2c0] ;  /* 0x0002c000100c7984 */ /* 0x000e240000000800 */
[----:B--2---:R-:W-:Y:S02]  /*04d0*/  FFMA R24, R24, R13, R9 ;  /* 0x0000000d18187223 */ /* 0x004fe40000000009 */
[----:B------:R-:W-:Y:S04]  /*04e0*/  LDS R13, [R16+0x300] ;  /* 0x00030000100d7984 */ /* 0x000fe80000000800 */
[----:B------:R-:W1:Y:S01]  /*04f0*/  LDS.128 R8, [R6+0x30] ;  /* 0x0000300006087984 */ /* 0x000e620000000c00 */
[----:B---3--:R-:W-:-:S03]  /*0500*/  FFMA R25, R25, R14, R24 ;  /* 0x0000000e19197223 */ /* 0x008fc60000000018 */
[----:B------:R-:W2:Y:S04]  /*0510*/  LDS R27, [R16+0x340] ;  /* 0x00034000101b7984 */ /* 0x000ea80000000800 */
[----:B------:R-:W3:Y:S04]  /*0520*/  LDS R24, [R16+0x380] ;  /* 0x0003800010187984 */ /* 0x000ee80000000800 */
[----:B------:R-:W4:Y:S01]  /*0530*/  LDS R14, [R16+0x3c0] ;  /* 0x0003c000100e7984 */ /* 0x000f220000000800 */
[----:B0-----:R-:W-:-:S04]  /*0540*/  FFMA R15, R12, R15, R25 ;  /* 0x0000000f0c0f7223 */ /* 0x001fc80000000019 */
[----:B-1----:R-:W-:-:S04]  /*0550*/  FFMA R8, R8, R13, R15 ;  /* 0x0000000d08087223 */ /* 0x002fc8000000000f */
[----:B--2---:R-:W-:-:S04]  /*0560*/  FFMA R9, R27, R9, R8 ;  /* 0x000000091b097223 */ /* 0x004fc80000000008 */
[----:B---3--:R-:W-:-:S04]  /*0570*/  FFMA R9, R24, R10, R9 ;  /* 0x0000000a18097223 */ /* 0x008fc80000000009 */
[----:B----4-:R-:W-:Y:S01]  /*0580*/  FFMA R25, R14, R11, R9 ;  /* 0x0000000b0e197223 */ /* 0x010fe20000000009 */
[----:B------:R-:W-:Y:S06]  /*0590*/  BAR.SYNC.DEFER_BLOCKING 0x0 ;  /* 0x0000000000007b1d */ /* 0x000fec0000010000 */
[----:B------:R-:W-:Y:S05]  /*05a0*/  @P0 BRA `(.L_x_1) ;  /* 0xfffffffc00140947 */ /* 0x000fea000383ffff */
.L_x_0:
[----:B------:R-:W-:-:S04]  /*05b0*/  VIMNMX R5, PT, PT, R3, R2, !PT ;  /* 0x0000000203057248 */ /* 0x000fc80007fe0100 */
[----:B------:R-:W-:-:S13]  /*05c0*/  ISETP.GE.AND P0, PT, R5, R4, PT ;  /* 0x000000040500720c */ /* 0x000fda0003f06270 */
[----:B------:R-:W-:Y:S05]  /*05d0*/  @P0 EXIT ;  /* 0x000000000000094d */ /* 0x000fea0003800000 */
[----:B------:R-:W0:Y:S01]  /*05e0*/  LDC.64 R6, c[0x0][0x390] ;  /* 0x0000e400ff067b82 */ /* 0x000e220000000a00 */
[----:B------:R-:W-:-:S04]  /*05f0*/  IMAD R3, R3, R4, R2 ;  /* 0x0000000403037224 */ /* 0x000fc800078e0202 */
[----:B0-----:R-:W-:-:S05]  /*0600*/  IMAD.WIDE R2, R3, 0x4, R6 ;  /* 0x0000000403027825 */ /* 0x001fca00078e0206 */
[----:B------:R-:W-:Y:S01]  /*0610*/  STG.E desc[UR8][R2.64], R25 ;  /* 0x0000001902007986 */ /* 0x000fe2000c101908 */
[----:B------:R-:W-:Y:S05]  /*0620*/  EXIT ;  /* 0x000000000000794d */ /* 0x000fea0003800000 */
.L_x_2:
[----:B------:R-:W-:-:S00]  /*0630*/  BRA `(.L_x_2) ;  /* 0xfffffffc00fc7947 */ /* 0x000fc0000383ffff */
[----:B------:R-:W-:-:S00]  /*0640*/  NOP ;  /* 0x0000000000007918 */ /* 0x000fc00000000000 */
        /* <DEDUP_REMOVED lines=11> */
.L_x_8:


//--------------------- .text._Z17matrix_mul_globalPfS_S_i --------------------------
	.section	.text._Z17matrix_mul_globalPfS_S_i,"ax",@progbits
	.align	128
        .global         _Z17matrix_mul_globalPfS_S_i
        .type           _Z17matrix_mul_globalPfS_S_i,@function
        .size           _Z17matrix_mul_globalPfS_S_i,(.L_x_9 - _Z17matrix_mul_globalPfS_S_i)
        .other          _Z17matrix_mul_globalPfS_S_i,@"STO_CUDA_ENTRY STV_DEFAULT"
_Z17matrix_mul_globalPfS_S_i:
.text._Z17matrix_mul_globalPfS_S_i:
[----:B------:R-:W-:Y:S01]  /*0000*/  LDC R1, c[0x0][0x37c] ;  /* 0x0000df00ff017b82 */ /* 0x000fe20000000800 */
[----:B------:R-:W0:Y:S07]  /*0010*/  S2R R0, SR_TID.Y ;  /* 0x0000000000007919 */ /* 0x000e2e0000002200 */
[----:B------:R-:W0:Y:S01]  /*0020*/  S2UR UR4, SR_CTAID.Y ;  /* 0x00000000000479c3 */ /* 0x000e220000002600 */
[----:B------:R-:W1:Y:S01]  /*0030*/  LDCU UR20, c[0x0][0x398] ;  /* 0x00007300ff1477ac */ /* 0x000e620008000800 */
[----:B------:R-:W2:Y:S06]  /*0040*/  S2R R3, SR_TID.X ;  /* 0x0000000000037919 */ /* 0x000eac0000002100 */
[----:B------:R-:W0:Y:S08]  /*0050*/  LDC R13, c[0x0][0x364] ;  /* 0x0000d900ff0d7b82 */ /* 0x000e300000000800 */
[----:B------:R-:W2:Y:S08]  /*0060*/  S2UR UR5, SR_CTAID.X ;  /* 0x00000000000579c3 */ /* 0x000eb00000002500 */
[----:B------:R-:W2:Y:S01]  /*0070*/  LDC R2, c[0x0][0x360] ;  /* 0x0000d800ff027b82 */ /* 0x000ea20000000800 */
[----:B0-----:R-:W-:-:S02]  /*0080*/  IMAD R13, R13, UR4, R0 ;  /* 0x000000040d0d7c24 */ /* 0x001fc4000f8e0200 */
[----:B--2---:R-:W-:-:S05]  /*0090*/  IMAD R0, R2, UR5, R3 ;  /* 0x0000000502007c24 */ /* 0x004fca000f8e0203 */
[----:B------:R-:W-:-:S04]  /*00a0*/  VIMNMX R2, PT, PT, R13, R0, !PT ;  /* 0x000000000d027248 */ /* 0x000fc80007fe0100 */
[----:B-1----:R-:W-:-:S13]  /*00b0*/  ISETP.GE.AND P0, PT, R2, UR20, PT ;  /* 0x0000001402007c0c */ /* 0x002fda000bf06270 */
[----:B------:R-:W-:Y:S05]  /*00c0*/  @P0 EXIT ;  /* 0x000000000000094d */ /* 0x000fea0003800000 */
[----:B------:R-:W-:Y:S01]  /*00d0*/  UISETP.GE.U32.AND UP0, UPT, UR20, 0x8, UPT ;  /* 0x000000081400788c */ /* 0x000fe2000bf06070 */
[----:B------:R-:W-:Y:S02]  /*00e0*/  HFMA2 R12, -RZ, RZ, 0, 0 ;  /* 0x00000000ff0c7431 */ /* 0x000fe400000001ff */
[----:B------:R-:W-:Y:S01]  /*00f0*/  IMAD R13, R13, UR20, RZ ;  /* 0x000000140d0d7c24 */ /* 0x000fe2000f8e02ff */
[----:B------:R-:W-:Y:S01]  /*0100*/  UMOV UR4, URZ ;  /* 0x000000ff00047c82 */ /* 0x000fe20008000000 */
[----:B------:R-:W0:Y:S04]  /*0110*/  LDCU.64 UR18, c[0x0][0x358] ;  /* 0x00006b00ff1277ac */ /* 0x000e280008000a00 */
[----:B------:R-:W-:Y:S05]  /*0120*/  BRA.U !UP0, `(.L_x_3) ;  /* 0x0000000508047547 */ /* 0x000fea000b800000 */
[----:B------:R-:W1:Y:S01]  /*0130*/  LDCU.128 UR24, c[0x0][0x380] ;  /* 0x00007000ff1877ac */ /* 0x000e620008000c00 */
[----:B------:R-:W-:Y:S02]  /*0140*/  MOV R12, RZ ;  /* 0x000000ff000c7202 */ /* 0x000fe40000000f00 */
[----:B------:R-:W-:Y:S01]  /*0150*/  MOV R14, R0 ;  /* 0x00000000000e7202 */ /* 0x000fe20000000f00 */
[----:B------:R-:W-:-:S04]  /*0160*/  ULOP3.LUT UR4, UR20, 0x7ffffff8, URZ, 0xc0, !UPT ;  /* 0x7ffffff814047892 */ /* 0x000fc8000f8ec0ff */
[----:B------:R-:W-:Y:S01]  /*0170*/  UIADD3 UR5, UPT, UPT, -UR4, URZ, URZ ;  /* 0x000000ff04057290 */ /* 0x000fe2000fffe1ff */
[----:B-1----:R-:W-:Y:S01]  /*0180*/  MOV R2, UR24 ;  /* 0x0000001800027c02 */ /* 0x002fe20008000f00 */
[----:B------:R-:W-:Y:S01]  /*0190*/  UIMAD.WIDE UR6, UR20, 0x8, UR26 ;  /* 0x00000008140678a5 */ /* 0x000fe2000f8e021a */
[----:B------:R-:W-:Y:S01]  /*01a0*/  MOV R3, UR25 ;  /* 0x0000001900037c02 */ /* 0x000fe20008000f00 */
[----:B------:R-:W-:Y:S02]  /*01b0*/  UIMAD.WIDE UR8, UR20, 0xc, UR26 ;  /* 0x0000000c140878a5 */ /* 0x000fe4000f8e021a */
[----:B------:R-:W-:Y:S01]  /*01c0*/  UIMAD.WIDE UR10, UR20, 0x10, UR26 ;  /* 0x00000010140a78a5 */ /* 0x000fe2000f8e021a */
[----:B------:R-:W-:Y:S01]  /*01d0*/  IMAD.WIDE.U32 R2, R13, 0x4, R2 ;  /* 0x000000040d027825 */ /* 0x000fe200078e0002 */
[----:B------:R-:W-:Y:S02]  /*01e0*/  UIMAD.WIDE UR12, UR20, 0x14, UR26 ;  /* 0x00000014140c78a5 */ /* 0x000fe4000f8e021a */
[----:B------:R-:W-:Y:S01]  /*01f0*/  UIMAD.WIDE UR14, UR20, 0x18, UR26 ;  /* 0x00000018140e78a5 */ /* 0x000fe2000f8e021a */
[----:B------:R-:W-:Y:S01]  /*0200*/  IADD3 R2, P0, PT, R2, 0x10, RZ ;  /* 0x0000001002027810 */ /* 0x000fe20007f1e0ff */
[----:B------:R-:W-:-:S03]  /*0210*/  UIMAD.WIDE UR16, UR20, 0x1c, UR26 ;  /* 0x0000001c141078a5 */ /* 0x000fc6000f8e021a */
[----:B------:R-:W-:-:S09]  /*0220*/  IADD3.X R3, PT, PT, RZ, R3, RZ, P0, !PT ;  /* 0x00000003ff037210 */ /* 0x000fd200007fe4ff */
.L_x_4:
[----:B------:R-:W-:Y:S01]  /*0230*/  UIMAD.WIDE UR22, UR20, 0x4, UR26 ;  /* 0x00000004141678a5 */ /* 0x000fe2000f8e021a */
[----:B------:R-:W-:Y:S02]  /*0240*/  IMAD.MOV.U32 R23, RZ, RZ, 0x4 ;  /* 0x00000004ff177424 */ /* 0x000fe400078e00ff */
[----:B------:R-:W-:Y:S01]  /*0250*/  HFMA2 R11, -RZ, RZ, 0, 2.384185791015625e-07 ;  /* 0x00000004ff0b7431 */ /* 0x000fe200000001ff */
[----:B------:R-:W-:Y:S01]  /*0260*/  MOV R25, 0x4 ;  /* 0x0000000400197802 */ /* 0x000fe20000000f00 */
[----:B0-----:R-:W2:Y:S01]  /*0270*/  LDG.E R21, desc[UR18][R2.64+-0x10] ;  /* 0xfffff01202157981 */ /* 0x001ea2000c1e1900 */
[C---:B------:R-:W-:Y:S01]  /*0280*/  IMAD.WIDE R22, R14.reuse, R23, UR26 ;  /* 0x0000001a0e167e25 */ /* 0x040fe2000f8e0217 */
[----:B------:R-:W-:Y:S02]  /*0290*/  MOV R8, UR22 ;  /* 0x0000001600087c02 */ /* 0x000fe40008000f00 */
[----:B------:R-:W-:Y:S01]  /*02a0*/  MOV R9, UR23 ;  /* 0x0000001700097c02 */ /* 0x000fe20008000f00 */
[----:B------:R-:W3:Y:S02]  /*02b0*/  LDG.E R19, desc[UR18][R2.64+-0xc] ;  /* 0xfffff41202137981 */ /* 0x000ee4000c1e1900 */
[----:B------:R-:W-:-:S02]  /*02c0*/  IMAD.WIDE R8, R14, 0x4, R8 ;  /* 0x000000040e087825 */ /* 0x000fc400078e0208 */
[----:B------:R-:W2:Y:S01]  /*02d0*/  LDG.E R22, desc[UR18][R22.64] ;  /* 0x0000001216167981 */ /* 0x000ea2000c1e1900 */
[----:B------:R-:W-:Y:S01]  /*02e0*/  MOV R5, 0x4 ;  /* 0x0000000400057802 */ /* 0x000fe20000000f00 */
[C---:B------:R-:W-:Y:S02]  /*02f0*/  IMAD.WIDE R24, R14.reuse, R25, UR6 ;  /* 0x000000060e187e25 */ /* 0x040fe4000f8e0219 */
[----:B------:R0:W3:Y:S02]  /*0300*/  LDG.E R20, desc[UR18][R8.64] ;  /* 0x0000001208147981 */ /* 0x0000e4000c1e1900 */
[----:B------:R-:W-:Y:S02]  /*0310*/  IMAD.WIDE R10, R14, R11, UR8 ;  /* 0x000000080e0a7e25 */ /* 0x000fe4000f8e020b */
[----:B------:R-:W4:Y:S04]  /*0320*/  LDG.E R18, desc[UR18][R24.64] ;  /* 0x0000001218127981 */ /* 0x000f28000c1e1900 */
[----:B------:R-:W4:Y:S01]  /*0330*/  LDG.E R17, desc[UR18][R2.64+-0x8] ;  /* 0xfffff81202117981 */ /* 0x000f22000c1e1900 */
[----:B0-----:R-:W-:-:S02]  /*0340*/  HFMA2 R9, -RZ, RZ, 0, 2.384185791015625e-07 ;  /* 0x00000004ff097431 */ /* 0x001fc400000001ff */
[----:B------:R-:W-:Y:S01]  /*0350*/  IMAD.MOV.U32 R7, RZ, RZ, 0x4 ;  /* 0x00000004ff077424 */ /* 0x000fe200078e00ff */
[----:B------:R0:W5:Y:S01]  /*0360*/  LDG.E R16, desc[UR18][R10.64] ;  /* 0x000000120a107981 */ /* 0x000162000c1e1900 */
[----:B------:R-:W-:-:S03]  /*0370*/  IMAD.WIDE R4, R14, R5, UR10 ;  /* 0x0000000a0e047e25 */ /* 0x000fc6000f8e0205 */
[----:B------:R-:W5:Y:S01]  /*0380*/  LDG.E R15, desc[UR18][R2.64+-0x4] ;  /* 0xfffffc12020f7981 */ /* 0x000f62000c1e1900 */
[C---:B------:R-:W-:Y:S01]  /*0390*/  IMAD.WIDE R6, R14.reuse, R7, UR12 ;  /* 0x0000000c0e067e25 */ /* 0x040fe2000f8e0207 */
[----:B------:R-:W-:Y:S02]  /*03a0*/  MOV R27, 0x4 ;  /* 0x00000004001b7802 */ /* 0x000fe40000000f00 */
[----:B------:R1:W5:Y:S01]  /*03b0*/  LDG.E R4, desc[UR18][R4.64] ;  /* 0x0000001204047981 */ /* 0x000362000c1e1900 */
[----:B------:R-:W-:-:S03]  /*03c0*/  IMAD.WIDE R8, R14, R9, UR14 ;  /* 0x0000000e0e087e25 */ /* 0x000fc6000f8e0209 */
[----:B------:R-:W5:Y:S01]  /*03d0*/  LDG.E R23, desc[UR18][R2.64] ;  /* 0x0000001202177981 */ /* 0x000f62000c1e1900 */
[----:B0-----:R-:W-:-:S03]  /*03e0*/  IMAD.WIDE R10, R14, R27, UR16 ;  /* 0x000000100e0a7e25 */ /* 0x001fc6000f8e021b */
[----:B------:R-:W5:Y:S04]  /*03f0*/  LDG.E R7, desc[UR18][R6.64] ;  /* 0x0000001206077981 */ /* 0x000f68000c1e1900 */
[----:B------:R-:W5:Y:S04]  /*0400*/  LDG.E R24, desc[UR18][R2.64+0x4] ;  /* 0x0000041202187981 */ /* 0x000f68000c1e1900 */
[----:B------:R-:W5:Y:S04]  /*0410*/  LDG.E R8, desc[UR18][R8.64] ;  /* 0x0000001208087981 */ /* 0x000f68000c1e1900 */
[----:B------:R-:W5:Y:S04]  /*0420*/  LDG.E R25, desc[UR18][R2.64+0x8] ;  /* 0x0000081202197981 */ /* 0x000f68000c1e1900 */
[----:B------:R-:W5:Y:S04]  /*0430*/  LDG.E R10, desc[UR18][R10.64] ;  /* 0x000000120a0a7981 */ /* 0x000f68000c1e1900 */
[----:B------:R0:W5:Y:S01]  /*0440*/  LDG.E R27, desc[UR18][R2.64+0xc] ;  /* 0x00000c12021b7981 */ /* 0x000162000c1e1900 */
[----:B------:R-:W-:-:S04]  /*0450*/  UIADD3 UR5, UPT, UPT, UR5, 0x8, URZ ;  /* 0x0000000805057890 */ /* 0x000fc8000fffe0ff */
[----:B------:R-:W-:Y:S01]  /*0460*/  UISETP.NE.AND UP0, UPT, UR5, URZ, UPT ;  /* 0x000000ff0500728c */ /* 0x000fe2000bf05270 */
[----:B-1----:R-:W-:Y:S02]  /*0470*/  MOV R5, UR20 ;  /* 0x0000001400057c02 */ /* 0x002fe40008000f00 */
[----:B0-----:R-:W-:Y:S02]  /*0480*/  IADD3 R2, P0, PT, R2, 0x20, RZ ;  /* 0x0000002002027810 */ /* 0x001fe40007f1e0ff */
[----:B------:R-:W-:Y:S02]  /*0490*/  LEA R14, R5, R14, 0x3 ;  /* 0x0000000e050e7211 */ /* 0x000fe400078e18ff */
[----:B------:R-:W-:Y:S01]  /*04a0*/  IADD3.X R3, PT, PT, RZ, R3, RZ, P0, !PT ;  /* 0x00000003ff037210 */ /* 0x000fe200007fe4ff */
[----:B--2---:R-:W-:-:S04]  /*04b0*/  FFMA R22, R21, R22, R12 ;  /* 0x0000001615167223 */ /* 0x004fc8000000000c */
[----:B---3--:R-:W-:-:S04]  /*04c0*/  FFMA R20, R19, R20, R22 ;  /* 0x0000001413147223 */ /* 0x008fc80000000016 */
[----:B----4-:R-:W-:-:S04]  /*04d0*/  FFMA R18, R17, R18, R20 ;  /* 0x0000001211127223 */ /* 0x010fc80000000014 */
[----:B-----5:R-:W-:-:S04]  /*04e0*/  FFMA R16, R15, R16, R18 ;  /* 0x000000100f107223 */ /* 0x020fc80000000012 */
[----:B------:R-:W-:-:S04]  /*04f0*/  FFMA R23, R23, R4, R16 ;  /* 0x0000000417177223 */ /* 0x000fc80000000010 */
[----:B------:R-:W-:-:S04]  /*0500*/  FFMA R24, R24, R7, R23 ;  /* 0x0000000718187223 */ /* 0x000fc80000000017 */
[----:B------:R-:W-:-:S04]  /*0510*/  FFMA R8, R25, R8, R24 ;  /* 0x0000000819087223 */ /* 0x000fc80000000018 */
[----:B------:R-:W-:Y:S01]  /*0520*/  FFMA R12, R27, R10, R8 ;  /* 0x0000000a1b0c7223 */ /* 0x000fe20000000008 */
[----:B------:R-:W-:Y:S06]  /*0530*/  BRA.U UP0, `(.L_x_4) ;  /* 0xfffffffd003c7547 */ /* 0x000fec000b83ffff */
.L_x_3:
[----:B------:R-:W-:-:S04]  /*0540*/  ULOP3.LUT UR6, UR20, 0x7, URZ, 0xc0, !UPT ;  /* 0x0000000714067892 */ /* 0x000fc8000f8ec0ff */
[----:B------:R-:W-:-:S09]  /*0550*/  UISETP.NE.AND UP0, UPT, UR6, URZ, UPT ;  /* 0x000000ff0600728c */ /* 0x000fd2000bf05270 */
[----:B------:R-:W-:Y:S05]  /*0560*/  BRA.U !UP0, `(.L_x_5) ;  /* 0x0000000508387547 */ /* 0x000fea000b800000 */
[----:B------:R-:W-:Y:S02]  /*0570*/  UISETP.GE.U32.AND UP0, UPT, UR6, 0x4, UPT ;  /* 0x000000040600788c */ /* 0x000fe4000bf06070 */
[----:B------:R-:W-:-:S04]  /*0580*/  ULOP3.LUT UR5, UR20, 0x3, URZ, 0xc0, !UPT ;  /* 0x0000000314057892 */ /* 0x000fc8000f8ec0ff */
[----:B------:R-:W-:-:S03]  /*0590*/  UISETP.NE.AND UP1, UPT, UR5, URZ, UPT ;  /* 0x000000ff0500728c */ /* 0x000fc6000bf25270 */
[----:B------:R-:W-:Y:S08]  /*05a0*/  BRA.U !UP0, `(.L_x_6) ;  /* 0x00000001087c7547 */ /* 0x000ff0000b800000 */
[----:B------:R-:W1:Y:S01]  /*05b0*/  LDC.64 R6, c[0x0][0x388] ;  /* 0x0000e200ff067b82 */ /* 0x000e620000000a00 */
[----:B------:R-:W2:Y:S01]  /*05c0*/  LDCU.64 UR6, c[0x0][0x380] ;  /* 0x00007000ff0677ac */ /* 0x000ea20008000a00 */
[----:B------:R-:W-:Y:S01]  /*05d0*/  IMAD.U32 R9, RZ, RZ, UR4 ;  /* 0x00000004ff097e24 */ /* 0x000fe2000f8e00ff */
[C---:B------:R-:W-:Y:S02]  /*05e0*/  IADD3 R3, PT, PT, R13.reuse, UR4, RZ ;  /* 0x000000040d037c10 */ /* 0x040fe4000fffe0ff */
[----:B------:R-:W-:Y:S01]  /*05f0*/  IADD3 R10, P0, PT, R13, UR4, RZ ;  /* 0x000000040d0a7c10 */ /* 0x000fe2000ff1e0ff */
[----:B------:R-:W-:Y:S01]  /*0600*/  IMAD R9, R9, UR20, R0 ;  /* 0x0000001409097c24 */ /* 0x000fe2000f8e0200 */
[----:B------:R-:W-:Y:S01]  /*0610*/  MOV R11, UR20 ;  /* 0x00000014000b7c02 */ /* 0x000fe20008000f00 */
[----:B------:R-:W3:Y:S01]  /*0620*/  LDC.64 R4, c[0x0][0x380] ;  /* 0x0000e000ff047b82 */ /* 0x000ee20000000a00 */
[----:B------:R-:W-:Y:S01]  /*0630*/  MOV R15, UR20 ;  /* 0x00000014000f7c02 */ /* 0x000fe20008000f00 */
[----:B-1----:R-:W-:Y:S01]  /*0640*/  IMAD.WIDE R6, R9, 0x4, R6 ;  /* 0x0000000409067825 */ /* 0x002fe200078e0206 */
[----:B------:R-:W-:-:S05]  /*0650*/  MOV R9, UR20 ;  /* 0x0000001400097c02 */ /* 0x000fca0008000f00 */
[----:B------:R-:W-:Y:S02]  /*0660*/  IMAD.WIDE R8, R9, 0x4, R6 ;  /* 0x0000000409087825 */ /* 0x000fe400078e0206 */
[----:B0-----:R-:W4:Y:S02]  /*0670*/  LDG.E R6, desc[UR18][R6.64] ;  /* 0x0000001206067981 */ /* 0x001f24000c1e1900 */
[----:B---3--:R-:W-:Y:S01]  /*0680*/  IMAD.WIDE.U32 R4, R3, 0x4, R4 ;  /* 0x0000000403047825 */ /* 0x008fe200078e0004 */
[----:B------:R-:W-:Y:S01]  /*0690*/  IADD3.X R3, PT, PT, RZ, RZ, RZ, P0, !PT ;  /* 0x000000ffff037210 */ /* 0x000fe200007fe4ff */
[----:B------:R-:W3:Y:S01]  /*06a0*/  LDG.E R17, desc[UR18][R8.64] ;  /* 0x0000001208117981 */ /* 0x000ee2000c1e1900 */
[----:B--2---:R-:W-:-:S03]  /*06b0*/  LEA R2, P0, R10, UR6, 0x2 ;  /* 0x000000060a027c11 */ /* 0x004fc6000f8010ff */
[----:B------:R-:W4:Y:S01]  /*06c0*/  LDG.E R5, desc[UR18][R4.64] ;  /* 0x0000001204057981 */ /* 0x000f22000c1e1900 */
[----:B------:R-:W-:Y:S01]  /*06d0*/  LEA.HI.X R3, R10, UR7, R3, 0x2, P0 ;  /* 0x000000070a037c11 */ /* 0x000fe200080f1403 */
[----:B------:R-:W-:-:S04]  /*06e0*/  IMAD.WIDE R10, R11, 0x4, R8 ;  /* 0x000000040b0a7825 */ /* 0x000fc800078e0208 */
[----:B------:R-:W3:Y:S01]  /*06f0*/  LDG.E R16, desc[UR18][R2.64+0x4] ;  /* 0x0000041202107981 */ /* 0x000ee2000c1e1900 */
[----:B------:R-:W-:-:S03]  /*0700*/  IMAD.WIDE R14, R15, 0x4, R10 ;  /* 0x000000040f0e7825 */ /* 0x000fc600078e020a */
[----:B------:R-:W2:Y:S04]  /*0710*/  LDG.E R19, desc[UR18][R10.64] ;  /* 0x000000120a137981 */ /* 0x000ea8000c1e1900 */
[----:B------:R-:W2:Y:S04]  /*0720*/  LDG.E R18, desc[UR18][R2.64+0x8] ;  /* 0x0000081202127981 */ /* 0x000ea8000c1e1900 */
[----:B------:R-:W5:Y:S04]  /*0730*/  LDG.E R20, desc[UR18][R2.64+0xc] ;  /* 0x00000c1202147981 */ /* 0x000f68000c1e1900 */
[----:B------:R-:W5:Y:S01]  /*0740*/  LDG.E R14, desc[UR18][R14.64] ;  /* 0x000000120e0e7981 */ /* 0x000f62000c1e1900 */
[----:B------:R-:W-:Y:S01]  /*0750*/  UIADD3 UR4, UPT, UPT, UR4, 0x4, URZ ;  /* 0x0000000404047890 */ /* 0x000fe2000fffe0ff */
[----:B----4-:R-:W-:-:S04]  /*0760*/  FFMA R5, R5, R6, R12 ;  /* 0x0000000605057223 */ /* 0x010fc8000000000c */
[----:B---3--:R-:W-:-:S04]  /*0770*/  FFMA R5, R16, R17, R5 ;  /* 0x0000001110057223 */ /* 0x008fc80000000005 */
[----:B--2---:R-:W-:-:S04]  /*0780*/  FFMA R5, R18, R19, R5 ;  /* 0x0000001312057223 */ /* 0x004fc80000000005 */
[----:B-----5:R-:W-:-:S07]  /*0790*/  FFMA R12, R20, R14, R5 ;  /* 0x0000000e140c7223 */ /* 0x020fce0000000005 */
.L_x_6:
[----:B------:R-:W-:Y:S05]  /*07a0*/  BRA.U !UP1, `(.L_x_5) ;  /* 0x0000000109a87547 */ /* 0x000fea000b800000 */
[----:B------:R-:W-:Y:S01]  /*07b0*/  UISETP.NE.AND UP0, UPT, UR5, 0x1, UPT ;  /* 0x000000010500788c */ /* 0x000fe2000bf05270 */
[----:B------:R-:W-:Y:S01]  /*07c0*/  MOV R7, UR4 ;  /* 0x0000000400077c02 */ /* 0x000fe20008000f00 */
[----:B------:R-:W-:Y:S02]  /*07d0*/  ULOP3.LUT UR5, UR20, 0x1, URZ, 0xc0, !UPT ;  /* 0x0000000114057892 */ /* 0x000fe4000f8ec0ff */
[----:B------:R-:W-:Y:S02]  /*07e0*/  MOV R15, UR20 ;  /* 0x00000014000f7c02 */ /* 0x000fe40008000f00 */
[----:B------:R-:W-:Y:S01]  /*07f0*/  UISETP.NE.U32.AND UP1, UPT, UR5, 0x1, UPT ;  /* 0x000000010500788c */ /* 0x000fe2000bf25070 */
[----:B------:R-:W-:-:S04]  /*0800*/  PLOP3.LUT P1, PT, PT, PT, UP0, 0x80, 0x8 ;  /* 0x000000000008781c */ /* 0x000fc80003f2f008 */
[----:B------:R-:W1:Y:S01]  /*0810*/  @UP0 LDCU.128 UR8, c[0x0][0x380] ;  /* 0x00007000ff0807ac */ /* 0x000e620008000c00 */
[----:B------:R-:W-:Y:S01]  /*0820*/  PLOP3.LUT P0, PT, PT, PT, UP1, 0x80, 0x8 ;  /* 0x000000000008781c */ /* 0x000fe20003f0f018 */
[----:B------:R-:W2:Y:S04]  /*0830*/  @UP0 LDCU.64 UR6, c[0x0][0x380] ;  /* 0x00007000ff0607ac */ /* 0x000ea80008000a00 */
[----:B------:R-:W3:Y:S03]  /*0840*/  @!UP1 LDCU.128 UR12, c[0x0][0x380] ;  /* 0x00007000ff0c97ac */ /* 0x000ee60008000c00 */
[C---:B------:R-:W-:Y:S02]  /*0850*/  @P1 IADD3 R3, PT, PT, R13.reuse, UR4, RZ ;  /* 0x000000040d031c10 */ /* 0x040fe4000fffe0ff */
[----:B------:R-:W-:Y:S01]  /*0860*/  @P1 IADD3 R6, P2, PT, R13, UR4, RZ ;  /* 0x000000040d061c10 */ /* 0x000fe2000ff5e0ff */
[----:B------:R-:W-:Y:S01]  /*0870*/  @UP0 UIADD3 UR4, UPT, UPT, UR4, 0x2, URZ ;  /* 0x0000000204040890 */ /* 0x000fe2000fffe0ff */
[----:B-1----:R-:W-:Y:S01]  /*0880*/  MOV R11, UR9 ;  /* 0x00000009000b7c02 */ /* 0x002fe20008000f00 */
[----:B------:R-:W-:Y:S01]  /*0890*/  IMAD.U32 R10, RZ, RZ, UR8 ;  /* 0x00000008ff0a7e24 */ /* 0x000fe2000f8e00ff */
[----:B------:R-:W-:-:S02]  /*08a0*/  MOV R4, UR10 ;  /* 0x0000000a00047c02 */ /* 0x000fc40008000f00 */
[----:B------:R-:W-:Y:S01]  /*08b0*/  MOV R5, UR11 ;  /* 0x0000000b00057c02 */ /* 0x000fe20008000f00 */
[----:B------:R-:W-:-:S04]  /*08c0*/  @P1 IMAD.WIDE.U32 R10, R3, 0x4, R10 ;  /* 0x00000004030a1825 */ /* 0x000fc800078e000a */
[----:B------:R-:W-:Y:S01]  /*08d0*/  @P1 IMAD R3, R7, UR20, R0 ;  /* 0x0000001407031c24 */ /* 0x000fe2000f8e0200 */
[----:B------:R-:W-:Y:S01]  /*08e0*/  @P1 IADD3.X R7, PT, PT, RZ, RZ, RZ, P2, !PT ;  /* 0x000000ffff071210 */ /* 0x000fe200017fe4ff */
[----:B------:R-:W-:Y:S01]  /*08f0*/  IMAD.U32 R19, RZ, RZ, UR4 ;  /* 0x00000004ff137e24 */ /* 0x000fe2000f8e00ff */
[C---:B--2---:R-:W-:Y:S01]  /*0900*/  @P1 LEA R2, P2, R6.reuse, UR6, 0x2 ;  /* 0x0000000606021c11 */ /* 0x044fe2000f8410ff */
[----:B------:R-:W-:Y:S01]  /*0910*/  @P1 IMAD.WIDE R4, R3, 0x4, R4 ;  /* 0x0000000403041825 */ /* 0x000fe200078e0204 */
[----:B------:R-:W-:Y:S01]  /*0920*/  @!P0 IADD3 R17, PT, PT, R13, UR4, RZ ;  /* 0x000000040d118c10 */ /* 0x000fe2000fffe0ff */
[----:B0-----:R-:W2:Y:S01]  /*0930*/  @P1 LDG.E R11, desc[UR18][R10.64] ;  /* 0x000000120a0b1981 */ /* 0x001ea2000c1e1900 */
[----:B------:R-:W-:Y:S01]  /*0940*/  @P1 LEA.HI.X R3, R6, UR7, R7, 0x2, P2 ;  /* 0x0000000706031c11 */ /* 0x000fe200090f1407 */
[----:B------:R-:W-:Y:S01]  /*0950*/  @!P0 IMAD R19, R19, UR20, R0 ;  /* 0x0000001413138c24 */ /* 0x000fe2000f8e0200 */
[----:B---3--:R-:W-:Y:S01]  /*0960*/  MOV R6, UR12 ;  /* 0x0000000c00067c02 */ /* 0x008fe20008000f00 */
[----:B------:R-:W-:Y:S01]  /*0970*/  @P1 IMAD.WIDE R14, R15, 0x4, R4 ;  /* 0x000000040f0e1825 */ /* 0x000fe200078e0204 */
[----:B------:R-:W-:Y:S01]  /*0980*/  MOV R7, UR13 ;  /* 0x0000000d00077c02 */ /* 0x000fe20008000f00 */
[----:B------:R-:W2:Y:S01]  /*0990*/  @P1 LDG.E R4, desc[UR18][R4.64] ;  /* 0x0000001204041981 */ /* 0x000ea2000c1e1900 */
[----:B------:R-:W-:-:S02]  /*09a0*/  MOV R8, UR14 ;  /* 0x0000000e00087c02 */ /* 0x000fc40008000f00 */
[----:B------:R-:W-:Y:S01]  /*09b0*/  MOV R9, UR15 ;  /* 0x0000000f00097c02 */ /* 0x000fe20008000f00 */
[----:B------:R-:W-:Y:S01]  /*09c0*/  @!P0 IMAD.WIDE.U32 R6, R17, 0x4, R6 ;  /* 0x0000000411068825 */ /* 0x000fe200078e0006 */
[----:B------:R-:W3:Y:S03]  /*09d0*/  @P1 LDG.E R14, desc[UR18][R14.64] ;  /* 0x000000120e0e1981 */ /* 0x000ee6000c1e1900 */
[----:B------:R-:W-:Y:S01]  /*09e0*/  @!P0 IMAD.WIDE R8, R19, 0x4, R8 ;  /* 0x0000000413088825 */ /* 0x000fe200078e0208 */
[----:B------:R-:W3:Y:S04]  /*09f0*/  @P1 LDG.E R2, desc[UR18][R2.64+0x4] ;  /* 0x0000041202021981 */ /* 0x000ee8000c1e1900 */
[----:B------:R-:W4:Y:S04]  /*0a00*/  @!P0 LDG.E R7, desc[UR18][R6.64] ;  /* 0x0000001206078981 */ /* 0x000f28000c1e1900 */
[----:B------:R-:W4:Y:S01]  /*0a10*/  @!P0 LDG.E R8, desc[UR18][R8.64] ;  /* 0x0000001208088981 */ /* 0x000f22000c1e1900 */
[----:B--2---:R-:W-:-:S04]  /*0a20*/  @P1 FFMA R11, R11, R4, R12 ;  /* 0x000000040b0b1223 */ /* 0x004fc8000000000c */
[----:B---3--:R-:W-:-:S04]  /*0a30*/  @P1 FFMA R12, R2, R14, R11 ;  /* 0x0000000e020c1223 */ /* 0x008fc8000000000b */
[----:B----4-:R-:W-:-:S07]  /*0a40*/  @!P0 FFMA R12, R7, R8, R12 ;  /* 0x00000008070c8223 */ /* 0x010fce000000000c */
.L_x_5:
[----:B------:R-:W1:Y:S01]  /*0a50*/  LDC.64 R2, c[0x0][0x390] ;  /* 0x0000e400ff027b82 */ /* 0x000e620000000a00 */
[----:B------:R-:W-:-:S05]  /*0a60*/  IADD3 R13, PT, PT, R0, R13, RZ ;  /* 0x0000000d000d7210 */ /* 0x000fca0007ffe0ff */
[----:B-1----:R-:W-:-:S05]  /*0a70*/  IMAD.WIDE R2, R13, 0x4, R2 ;  /* 0x000000040d027825 */ /* 0x002fca00078e0202 */
[----:B0-----:R-:W-:Y:S01]  /*0a80*/  STG.E desc[UR18][R2.64], R12 ;  /* 0x0000000c02007986 */ /* 0x001fe2000c101912 */
[----:B------:R-:W-:Y:S05]  /*0a90*/  EXIT ;  /* 0x000000000000794d */ /* 0x000fea0003800000 */
.L_x_7:
        /* <DEDUP_REMOVED lines=14> */
.L_x_9:


//--------------------- .nv.shared._Z17matrix_mul_sharedPfS_S_i --------------------------
	.section	.nv.shared._Z17matrix_mul_sharedPfS_S_i,"aw",@nobits
	.sectionflags	@""
	.align	4
.nv.shared._Z17matrix_mul_sharedPfS_S_i:
	.zero		3072


//--------------------- .nv.shared.reserved.0     --------------------------
	.section	.nv.shared.reserved.0,"aw",@nobits
	.weak		__nv_reservedSMEM_offset_0_alias
	.size		__nv_reservedSMEM_offset_0_alias, 0, 64
	.other		__nv_reservedSMEM_offset_0_alias,@"STO_CUDA_RESERVED_SHARED STV_DEFAULT"
__nv_reservedSMEM_offset_0_alias:
	.zero		0
	.zero		64


//--------------------- .nv.constant0._Z17matrix_mul_sharedPfS_S_i --------------------------
	.section	.nv.constant0._Z17matrix_mul_sharedPfS_S_i,"a",@progbits
	.sectionflags	@""
	.align	4
.nv.constant0._Z17matrix_mul_sharedPfS_S_i:
	.zero		924


//--------------------- .nv.constant0._Z17matrix_mul_globalPfS_S_i --------------------------
	.section	.nv.constant0._Z17matrix_mul_globalPfS_S_i,"a",@progbits
	.sectionflags	@""
	.align	4
.nv.constant0._Z17matrix_mul_globalPfS_S_i:
	.zero		924


//--------------------- SYMBOLS --------------------------

	.type		.nv.reservedSmem.offset0,@object
	.size		.nv.reservedSmem.offset0,0x4
	.type		.nv.reservedSmem.cap,@object
	.size		.nv.reservedSmem.cap,0x4
